//
// Generated by NVIDIA NVVM Compiler
//
// Compiler Build ID: CL-36424714
// Cuda compilation tools, release 13.0, V13.0.88
// Based on NVVM 20.0.0
//

.version 9.0
.target sm_100
.address_size 64

	// .globl	_Z11init2DArrayPj

.visible .entry _Z11init2DArrayPj(
	.param .u64 .ptr .align 1 _Z11init2DArrayPj_param_0
)
{
	.reg .b32 	%r<5>;
	.reg .b64 	%rd<5>;

	ld.param.u64 	%rd1, [_Z11init2DArrayPj_param_0];
	cvta.to.global.u64 	%rd2, %rd1;
	mov.u32 	%r1, %tid.x;
	mov.u32 	%r2, %ntid.y;
	mov.u32 	%r3, %tid.y;
	mad.lo.s32 	%r4, %r1, %r2, %r3;
	mul.wide.u32 	%rd3, %r4, 4;
	add.s64 	%rd4, %rd2, %rd3;
	st.global.u32 	[%rd4], %r4;
	ret;

}


// ===== COMPILED SASS (sm_100) =====

	.target	sm_100

	.elftype	@"ET_EXEC"


//--------------------- .note.nv.tkinfo           --------------------------
	.section	.note.nv.tkinfo,"",@"SHT_NOTE"
	.sectionflags	@"SHF_NOTE_NV_TKINFO"
	.tkinfo
        /*0018*/ 	.word	0x00000002
        /*0030*/ 	.string	""
        /*0030*/ 	.string	"ptxas"
        /*0030*/ 	.string	"Cuda compilation tools, release 13.0, V13.0.88"
        /*0030*/ 	.string	"Build cuda_13.0.r13.0/compiler.36424714_0"
        /*0030*/ 	.string	"-arch sm_100 -m 64 "



//--------------------- .note.nv.cuinfo           --------------------------
	.section	.note.nv.cuinfo,"",@"SHT_NOTE"
	.sectionflags	@"SHF_NOTE_NV_CUINFO"
        /*0018*/ 	.short	0x0002
        /*001a*/ 	.short	0x0064
        /*001c*/ 	.short	0x0082
	.zero		2


//--------------------- .nv.info                  --------------------------
	.section	.nv.info,"",@"SHT_CUDA_INFO"
	.align	4


	//----- nvinfo : EIATTR_REGCOUNT
	.align		4
        /*0000*/ 	.byte	0x04, 0x2f
        /*0002*/ 	.short	(.L_1 - .L_0)
	.align		4
.L_0:
        /*0004*/ 	.word	index@(_Z11init2DArrayPj)
        /*0008*/ 	.word	0x00000008


	//----- nvinfo : EIATTR_FRAME_SIZE
	.align		4
.L_1:
        /*000c*/ 	.byte	0x04, 0x11
        /*000e*/ 	.short	(.L_3 - .L_2)
	.align		4
.L_2:
        /*0010*/ 	.word	index@(_Z11init2DArrayPj)
        /*0014*/ 	.word	0x00000000


	//----- nvinfo : EIATTR_MIN_STACK_SIZE
	.align		4
.L_3:
        /*0018*/ 	.byte	0x04, 0x12
        /*001a*/ 	.short	(.L_5 - .L_4)
	.align		4
.L_4:
        /*001c*/ 	.word	index@(_Z11init2DArrayPj)
        /*0020*/ 	.word	0x00000000
.L_5:


//--------------------- .nv.compat                --------------------------
	.section	.nv.compat,"",@"SHT_CUDA_COMPAT_INFO"
	.align	4
        /*0000*/ 	.byte	0x02, 0x09, 0x00, 0x00, 0x02, 0x02, 0x01, 0x00, 0x02, 0x05, 0x05, 0x00, 0x03, 0x07, 0x01, 0x01
        /*0010*/ 	.byte	0x02, 0x03, 0x00, 0x00, 0x02, 0x06, 0x01, 0x00, 0x04, 0x0b, 0x08, 0x00, 0x09, 0x00, 0x00, 0x00
        /*0020*/ 	.byte	0x00, 0x00, 0x00, 0x00


//--------------------- .nv.info._Z11init2DArrayPj --------------------------
	.section	.nv.info._Z11init2DArrayPj,"",@"SHT_CUDA_INFO"
	.sectionflags	@""
	.align	4


	//----- nvinfo : EIATTR_CUDA_API_VERSION
	.align		4
        /*0000*/ 	.byte	0x04, 0x37
        /*0002*/ 	.short	(.L_7 - .L_6)
.L_6:
        /*0004*/ 	.word	0x00000082


	//----- nvinfo : EIATTR_KPARAM_INFO
	.align		4
.L_7:
        /*0008*/ 	.byte	0x04, 0x17
        /*000a*/ 	.short	(.L_9 - .L_8)
.L_8:
        /*000c*/ 	.word	0x00000000
        /*0010*/ 	.short	0x0000
        /*0012*/ 	.short	0x0000
        /*0014*/ 	.byte	0x00, 0xf5, 0x21, 0x00


	//----- nvinfo : EIATTR_SPARSE_MMA_MASK
	.align		4
.L_9:
        /*0018*/ 	.byte	0x03, 0x50
        /*001a*/ 	.short	0x0000


	//----- nvinfo : EIATTR_MAXREG_COUNT
	.align		4
        /*001c*/ 	.byte	0x03, 0x1b
        /*001e*/ 	.short	0x00ff


	//----- nvinfo : EIATTR_MERCURY_ISA_VERSION
	.align		4
        /*0020*/ 	.byte	0x03, 0x5f
        /*0022*/ 	.short	0x0101


	//----- nvinfo : EIATTR_VRC_CTA_INIT_COUNT
	.align		4
        /*0024*/ 	.byte	0x02, 0x4a
	.zero		1
	.zero		1


	//----- nvinfo : EIATTR_EXIT_INSTR_OFFSETS
	.align		4
        /*0028*/ 	.byte	0x04, 0x1c
        /*002a*/ 	.short	(.L_11 - .L_10)


	//   ....[0]....
.L_10:
        /*002c*/ 	.word	0x00000090


	//----- nvinfo : EIATTR_CBANK_PARAM_SIZE
	.align		4
.L_11:
        /*0030*/ 	.byte	0x03, 0x19
        /*0032*/ 	.short	0x0008


	//----- nvinfo : EIATTR_PARAM_CBANK
	.align		4
        /*0034*/ 	.byte	0x04, 0x0a
        /*0036*/ 	.short	(.L_13 - .L_12)
	.align		4
.L_12:
        /*0038*/ 	.word	index@(.nv.constant0._Z11init2DArrayPj)
        /*003c*/ 	.short	0x0380
        /*003e*/ 	.short	0x0008


	//----- nvinfo : EIATTR_SW_WAR
	.align		4
.L_13:
        /*0040*/ 	.byte	0x04, 0x36
        /*0042*/ 	.short	(.L_15 - .L_14)
.L_14:
        /*0044*/ 	.word	0x00000008
.L_15:


//--------------------- .nv.callgraph             --------------------------
	.section	.nv.callgraph,"",@"SHT_CUDA_CALLGRAPH"
	.align	4
	.sectionentsize	8
	.align		4
        /*0000*/ 	.word	0x00000000
	.align		4
        /*0004*/ 	.word	0xffffffff
	.align		4
        /*0008*/ 	.word	0x00000000
	.align		4
        /*000c*/ 	.word	0xfffffffe
	.align		4
        /*0010*/ 	.word	0x00000000
	.align		4
        /*0014*/ 	.word	0xfffffffd
	.align		4
        /*0018*/ 	.word	0x00000000
	.align		4
        /*001c*/ 	.word	0xfffffffc


//--------------------- .text._Z11init2DArrayPj   --------------------------
	.section	.text._Z11init2DArrayPj,"ax",@progbits
	.align	128
        .global         _Z11init2DArrayPj
        .type           _Z11init2DArrayPj,@function
        .size           _Z11init2DArrayPj,(.L_x_1 - _Z11init2DArrayPj)
        .other          _Z11init2DArrayPj,@"STO_CUDA_ENTRY STV_DEFAULT"
_Z11init2DArrayPj:
.text._Z11init2DArrayPj:
[----:B------:R-:W-:Y:S01]  /*0000*/  LDC R1, c[0x0][0x37c] ;  /* 0x0000df00ff017b82 */ /* 0x000fe20000000800 */
[----:B------:R-:W0:Y:S07]  /*0010*/  S2R R5, SR_TID.X ;  /* 0x0000000000057919 */ /* 0x000e2e0000002100 */
[----:B------:R-:W1:Y:S01]  /*0020*/  LDC.64 R2, c[0x0][0x380] ;  /* 0x0000e000ff027b82 */ /* 0x000e620000000a00 */
[----:B------:R-:W0:Y:S01]  /*0030*/  LDCU UR6, c[0x0][0x364] ;  /* 0x00006c80ff0677ac */ /* 0x000e220008000800 */
[----:B------:R-:W0:Y:S01]  /*0040*/  S2R R0, SR_TID.Y ;  /* 0x0000000000007919 */ /* 0x000e220000002200 */
[----:B------:R-:W2:Y:S01]  /*0050*/  LDCU.64 UR4, c[0x0][0x358] ;  /* 0x00006b00ff0477ac */ /* 0x000ea20008000a00 */
[----:B0-----:R-:W-:-:S04]  /*0060*/  IMAD R5, R5, UR6, R0 ;  /* 0x0000000605057c24 */ /* 0x001fc8000f8e0200 */
[----:B-1----:R-:W-:-:S05]  /*0070*/  IMAD.WIDE.U32 R2, R5, 0x4, R2 ;  /* 0x0000000405027825 */ /* 0x002fca00078e0002 */
[----:B--2---:R-:W-:Y:S01]  /*0080*/  STG.E desc[UR4][R2.64], R5 ;  /* 0x0000000502007986 */ /* 0x004fe2000c101904 */
[----:B------:R-:W-:Y:S05]  /*0090*/  EXIT ;  /* 0x000000000000794d */ /* 0x000fea0003800000 */
.L_x_0:
[----:B------:R-:W-:-:S00]  /*00a0*/  BRA `(.L_x_0) ;  /* 0xfffffffc00fc7947 */ /* 0x000fc0000383ffff */
[----:B------:R-:W-:-:S00]  /*00b0*/  NOP ;  /* 0x0000000000007918 */ /* 0x000fc00000000000 */
        /* <DEDUP_REMOVED lines=12> */
.L_x_1:


//--------------------- .nv.shared.reserved.0     --------------------------
	.section	.nv.shared.reserved.0,"aw",@nobits
	.weak		__nv_reservedSMEM_offset_0_alias
	.size		__nv_reservedSMEM_offset_0_alias, 0, 64
	.other		__nv_reservedSMEM_offset_0_alias,@"STO_CUDA_RESERVED_SHARED STV_DEFAULT"
__nv_reservedSMEM_offset_0_alias:
	.zero		0
	.zero		64


//--------------------- .nv.constant0._Z11init2DArrayPj --------------------------
	.section	.nv.constant0._Z11init2DArrayPj,"a",@progbits
	.sectionflags	@""
	.align	4
.nv.constant0._Z11init2DArrayPj:
	.zero		904


//--------------------- SYMBOLS --------------------------

	.type		.nv.reservedSmem.offset0,@object
	.size		.nv.reservedSmem.offset0,0x4
